//
// Generated by NVIDIA NVVM Compiler
//
// Compiler Build ID: CL-36424714
// Cuda compilation tools, release 13.0, V13.0.88
// Based on NVVM 20.0.0
//

.version 9.0
.target sm_100
.address_size 64

	// .globl	_Z23findFirstZeroByteKernelPjPii

.visible .entry _Z23findFirstZeroByteKernelPjPii(
	.param .u64 .ptr .align 1 _Z23findFirstZeroByteKernelPjPii_param_0,
	.param .u64 .ptr .align 1 _Z23findFirstZeroByteKernelPjPii_param_1,
	.param .u32 _Z23findFirstZeroByteKernelPjPii_param_2
)
{
	.reg .pred 	%p<6>;
	.reg .b32 	%r<34>;
	.reg .b64 	%rd<9>;

	ld.param.u64 	%rd1, [_Z23findFirstZeroByteKernelPjPii_param_0];
	ld.param.u64 	%rd2, [_Z23findFirstZeroByteKernelPjPii_param_1];
	ld.param.u32 	%r14, [_Z23findFirstZeroByteKernelPjPii_param_2];
	mov.u32 	%r15, %ctaid.x;
	mov.u32 	%r16, %ntid.x;
	mov.u32 	%r17, %tid.x;
	mad.lo.s32 	%r1, %r15, %r16, %r17;
	setp.ge.s32 	%p1, %r1, %r14;
	@%p1 bra 	$L__BB0_8;
	cvta.to.global.u64 	%rd3, %rd1;
	mul.wide.s32 	%rd4, %r1, 4;
	add.s64 	%rd5, %rd3, %rd4;
	ld.global.u32 	%r32, [%rd5];
	and.b32  	%r19, %r32, 255;
	setp.eq.s32 	%p2, %r19, 0;
	mov.b32 	%r30, 0;
	@%p2 bra 	$L__BB0_4;
	mov.b32 	%r30, 0;
	mov.u32 	%r29, %r32;
$L__BB0_3:
	shr.u32 	%r32, %r29, 8;
	add.s32 	%r30, %r30, 8;
	and.b32  	%r21, %r29, 65280;
	setp.eq.s32 	%p3, %r21, 0;
	mov.u32 	%r29, %r32;
	@%p3 bra 	$L__BB0_4;
	bra.uni 	$L__BB0_3;
$L__BB0_4:
	and.b32  	%r23, %r32, 1;
	setp.eq.b32 	%p4, %r23, 1;
	mov.b32 	%r33, 0;
	@%p4 bra 	$L__BB0_7;
	mov.b32 	%r33, 0;
$L__BB0_6:
	shr.u32 	%r11, %r32, 1;
	add.s32 	%r33, %r33, 1;
	and.b32  	%r25, %r32, 2;
	setp.eq.s32 	%p5, %r25, 0;
	mov.u32 	%r32, %r11;
	@%p5 bra 	$L__BB0_6;
$L__BB0_7:
	add.s32 	%r26, %r33, %r30;
	cvta.to.global.u64 	%rd6, %rd2;
	add.s64 	%rd8, %rd6, %rd4;
	st.global.u32 	[%rd8], %r26;
$L__BB0_8:
	ret;

}


// ===== COMPILED SASS (sm_100) =====

	.target	sm_100

	.elftype	@"ET_EXEC"


//--------------------- .note.nv.tkinfo           --------------------------
	.section	.note.nv.tkinfo,"",@"SHT_NOTE"
	.sectionflags	@"SHF_NOTE_NV_TKINFO"
	.tkinfo
        /*0018*/ 	.word	0x00000002
        /*0030*/ 	.string	""
        /*0030*/ 	.string	"ptxas"
        /*0030*/ 	.string	"Cuda compilation tools, release 13.0, V13.0.88"
        /*0030*/ 	.string	"Build cuda_13.0.r13.0/compiler.36424714_0"
        /*0030*/ 	.string	"-arch sm_100 -m 64 "



//--------------------- .note.nv.cuinfo           --------------------------
	.section	.note.nv.cuinfo,"",@"SHT_NOTE"
	.sectionflags	@"SHF_NOTE_NV_CUINFO"
        /*0018*/ 	.short	0x0002
        /*001a*/ 	.short	0x0064
        /*001c*/ 	.short	0x0082
	.zero		2


//--------------------- .nv.info                  --------------------------
	.section	.nv.info,"",@"SHT_CUDA_INFO"
	.align	4


	//----- nvinfo : EIATTR_REGCOUNT
	.align		4
        /*0000*/ 	.byte	0x04, 0x2f
        /*0002*/ 	.short	(.L_1 - .L_0)
	.align		4
.L_0:
        /*0004*/ 	.word	index@(_Z23findFirstZeroByteKernelPjPii)
        /*0008*/ 	.word	0x00000009


	//----- nvinfo : EIATTR_FRAME_SIZE
	.align		4
.L_1:
        /*000c*/ 	.byte	0x04, 0x11
        /*000e*/ 	.short	(.L_3 - .L_2)
	.align		4
.L_2:
        /*0010*/ 	.word	index@(_Z23findFirstZeroByteKernelPjPii)
        /*0014*/ 	.word	0x00000000


	//----- nvinfo : EIATTR_MIN_STACK_SIZE
	.align		4
.L_3:
        /*0018*/ 	.byte	0x04, 0x12
        /*001a*/ 	.short	(.L_5 - .L_4)
	.align		4
.L_4:
        /*001c*/ 	.word	index@(_Z23findFirstZeroByteKernelPjPii)
        /*0020*/ 	.word	0x00000000
.L_5:


//--------------------- .nv.compat                --------------------------
	.section	.nv.compat,"",@"SHT_CUDA_COMPAT_INFO"
	.align	4
        /*0000*/ 	.byte	0x02, 0x09, 0x00, 0x00, 0x02, 0x02, 0x01, 0x00, 0x02, 0x05, 0x05, 0x00, 0x03, 0x07, 0x01, 0x01
        /*0010*/ 	.byte	0x02, 0x03, 0x00, 0x00, 0x02, 0x06, 0x01, 0x00, 0x04, 0x0b, 0x08, 0x00, 0x09, 0x00, 0x00, 0x00
        /*0020*/ 	.byte	0x00, 0x00, 0x00, 0x00


//--------------------- .nv.info._Z23findFirstZeroByteKernelPjPii --------------------------
	.section	.nv.info._Z23findFirstZeroByteKernelPjPii,"",@"SHT_CUDA_INFO"
	.sectionflags	@""
	.align	4


	//----- nvinfo : EIATTR_CUDA_API_VERSION
	.align		4
        /*0000*/ 	.byte	0x04, 0x37
        /*0002*/ 	.short	(.L_7 - .L_6)
.L_6:
        /*0004*/ 	.word	0x00000082


	//----- nvinfo : EIATTR_KPARAM_INFO
	.align		4
.L_7:
        /*0008*/ 	.byte	0x04, 0x17
        /*000a*/ 	.short	(.L_9 - .L_8)
.L_8:
        /*000c*/ 	.word	0x00000000
        /*0010*/ 	.short	0x0002
        /*0012*/ 	.short	0x0010
        /*0014*/ 	.byte	0x00, 0xf0, 0x11, 0x00


	//----- nvinfo : EIATTR_KPARAM_INFO
	.align		4
.L_9:
        /*0018*/ 	.byte	0x04, 0x17
        /*001a*/ 	.short	(.L_11 - .L_10)
.L_10:
        /*001c*/ 	.word	0x00000000
        /*0020*/ 	.short	0x0001
        /*0022*/ 	.short	0x0008
        /*0024*/ 	.byte	0x00, 0xf5, 0x21, 0x00


	//----- nvinfo : EIATTR_KPARAM_INFO
	.align		4
.L_11:
        /*0028*/ 	.byte	0x04, 0x17
        /*002a*/ 	.short	(.L_13 - .L_12)
.L_12:
        /*002c*/ 	.word	0x00000000
        /*0030*/ 	.short	0x0000
        /*0032*/ 	.short	0x0000
        /*0034*/ 	.byte	0x00, 0xf5, 0x21, 0x00


	//----- nvinfo : EIATTR_SPARSE_MMA_MASK
	.align		4
.L_13:
        /*0038*/ 	.byte	0x03, 0x50
        /*003a*/ 	.short	0x0000


	//----- nvinfo : EIATTR_MAXREG_COUNT
	.align		4
        /*003c*/ 	.byte	0x03, 0x1b
        /*003e*/ 	.short	0x00ff


	//----- nvinfo : EIATTR_MERCURY_ISA_VERSION
	.align		4
        /*0040*/ 	.byte	0x03, 0x5f
        /*0042*/ 	.short	0x0101


	//----- nvinfo : EIATTR_VRC_CTA_INIT_COUNT
	.align		4
        /*0044*/ 	.byte	0x02, 0x4a
	.zero		1
	.zero		1


	//----- nvinfo : EIATTR_EXIT_INSTR_OFFSETS
	.align		4
        /*0048*/ 	.byte	0x04, 0x1c
        /*004a*/ 	.short	(.L_15 - .L_14)


	//   ....[0]....
.L_14:
        /*004c*/ 	.word	0x00000070


	//   ....[1]....
        /*0050*/ 	.word	0x00000270


	//----- nvinfo : EIATTR_CRS_STACK_SIZE
	.align		4
.L_15:
        /*0054*/ 	.byte	0x04, 0x1e
        /*0056*/ 	.short	(.L_17 - .L_16)
.L_16:
        /*0058*/ 	.word	0x00000000


	//----- nvinfo : EIATTR_CBANK_PARAM_SIZE
	.align		4
.L_17:
        /*005c*/ 	.byte	0x03, 0x19
        /*005e*/ 	.short	0x0014


	//----- nvinfo : EIATTR_PARAM_CBANK
	.align		4
        /*0060*/ 	.byte	0x04, 0x0a
        /*0062*/ 	.short	(.L_19 - .L_18)
	.align		4
.L_18:
        /*0064*/ 	.word	index@(.nv.constant0._Z23findFirstZeroByteKernelPjPii)
        /*0068*/ 	.short	0x0380
        /*006a*/ 	.short	0x0014


	//----- nvinfo : EIATTR_SW_WAR
	.align		4
.L_19:
        /*006c*/ 	.byte	0x04, 0x36
        /*006e*/ 	.short	(.L_21 - .L_20)
.L_20:
        /*0070*/ 	.word	0x00000008
.L_21:


//--------------------- .nv.callgraph             --------------------------
	.section	.nv.callgraph,"",@"SHT_CUDA_CALLGRAPH"
	.align	4
	.sectionentsize	8
	.align		4
        /*0000*/ 	.word	0x00000000
	.align		4
        /*0004*/ 	.word	0xffffffff
	.align		4
        /*0008*/ 	.word	0x00000000
	.align		4
        /*000c*/ 	.word	0xfffffffe
	.align		4
        /*0010*/ 	.word	0x00000000
	.align		4
        /*0014*/ 	.word	0xfffffffd
	.align		4
        /*0018*/ 	.word	0x00000000
	.align		4
        /*001c*/ 	.word	0xfffffffc


//--------------------- .text._Z23findFirstZeroByteKernelPjPii --------------------------
	.section	.text._Z23findFirstZeroByteKernelPjPii,"ax",@progbits
	.align	128
        .global         _Z23findFirstZeroByteKernelPjPii
        .type           _Z23findFirstZeroByteKernelPjPii,@function
        .size           _Z23findFirstZeroByteKernelPjPii,(.L_x_7 - _Z23findFirstZeroByteKernelPjPii)
        .other          _Z23findFirstZeroByteKernelPjPii,@"STO_CUDA_ENTRY STV_DEFAULT"
_Z23findFirstZeroByteKernelPjPii:
.text._Z23findFirstZeroByteKernelPjPii:
[----:B------:R-:W-:Y:S01]  /*0000*/  LDC R1, c[0x0][0x37c] ;  /* 0x0000df00ff017b82 */ /* 0x000fe20000000800 */
[----:B------:R-:W0:Y:S07]  /*0010*/  S2R R0, SR_TID.X ;  /* 0x0000000000007919 */ /* 0x000e2e0000002100 */
[----:B------:R-:W0:Y:S01]  /*0020*/  S2UR UR4, SR_CTAID.X ;  /* 0x00000000000479c3 */ /* 0x000e220000002500 */
[----:B------:R-:W1:Y:S07]  /*0030*/  LDCU UR5, c[0x0][0x390] ;  /* 0x00007200ff0577ac */ /* 0x000e6e0008000800 */
[----:B------:R-:W0:Y:S02]  /*0040*/  LDC R5, c[0x0][0x360] ;  /* 0x0000d800ff057b82 */ /* 0x000e240000000800 */
[----:B0-----:R-:W-:-:S05]  /*0050*/  IMAD R5, R5, UR4, R0 ;  /* 0x0000000405057c24 */ /* 0x001fca000f8e0200 */
[----:B-1----:R-:W-:-:S13]  /*0060*/  ISETP.GE.AND P0, PT, R5, UR5, PT ;  /* 0x0000000505007c0c */ /* 0x002fda000bf06270 */
[----:B------:R-:W-:Y:S05]  /*0070*/  @P0 EXIT ;  /* 0x000000000000094d */ /* 0x000fea0003800000 */
[----:B------:R-:W0:Y:S01]  /*0080*/  LDC.64 R2, c[0x0][0x380] ;  /* 0x0000e000ff027b82 */ /* 0x000e220000000a00 */
[----:B------:R-:W1:Y:S01]  /*0090*/  LDCU.64 UR4, c[0x0][0x358] ;  /* 0x00006b00ff0477ac */ /* 0x000e620008000a00 */
[----:B0-----:R-:W-:-:S05]  /*00a0*/  IMAD.WIDE R2, R5, 0x4, R2 ;  /* 0x0000000405027825 */ /* 0x001fca00078e0202 */
[----:B-1----:R-:W2:Y:S01]  /*00b0*/  LDG.E R0, desc[UR4][R2.64] ;  /* 0x0000000402007981 */ /* 0x002ea2000c1e1900 */
[----:B------:R-:W-:Y:S01]  /*00c0*/  BSSY.RECONVERGENT B0, `(.L_x_0) ;  /* 0x000000b000007945 */ /* 0x000fe20003800200 */
[----:B------:R-:W-:Y:S01]  /*00d0*/  IMAD.MOV.U32 R4, RZ, RZ, RZ ;  /* 0x000000ffff047224 */ /* 0x000fe200078e00ff */
[----:B--2---:R-:W-:-:S13]  /*00e0*/  LOP3.LUT P0, RZ, R0, 0xff, RZ, 0xc0, !PT ;  /* 0x000000ff00ff7812 */ /* 0x004fda000780c0ff */
[----:B------:R-:W-:Y:S05]  /*00f0*/  @!P0 BRA `(.L_x_1) ;  /* 0x00000000001c8947 */ /* 0x000fea0003800000 */
[----:B------:R-:W-:Y:S01]  /*0100*/  BSSY.RECONVERGENT B1, `(.L_x_1) ;  /* 0x0000006000017945 */ /* 0x000fe20003800200 */
[----:B------:R-:W-:-:S07]  /*0110*/  IMAD.MOV.U32 R4, RZ, RZ, RZ ;  /* 0x000000ffff047224 */ /* 0x000fce00078e00ff */
.L_x_2:
[----:B------:R-:W-:Y:S01]  /*0120*/  LOP3.LUT P0, RZ, R0, 0xff00, RZ, 0xc0, !PT ;  /* 0x0000ff0000ff7812 */ /* 0x000fe2000780c0ff */
[----:B------:R-:W-:Y:S01]  /*0130*/  VIADD R4, R4, 0x8 ;  /* 0x0000000804047836 */ /* 0x000fe20000000000 */
[----:B------:R-:W-:-:S11]  /*0140*/  SHF.R.U32.HI R0, RZ, 0x8, R0 ;  /* 0x00000008ff007819 */ /* 0x000fd60000011600 */
[----:B------:R-:W-:Y:S05]  /*0150*/  @P0 BRA `(.L_x_2) ;  /* 0xfffffffc00f00947 */ /* 0x000fea000383ffff */
[----:B------:R-:W-:Y:S05]  /*0160*/  BSYNC.RECONVERGENT B1 ;  /* 0x0000000000017941 */ /* 0x000fea0003800200 */
.L_x_1:
[----:B------:R-:W-:Y:S05]  /*0170*/  BSYNC.RECONVERGENT B0 ;  /* 0x0000000000007941 */ /* 0x000fea0003800200 */
.L_x_0:
[----:B------:R-:W0:Y:S01]  /*0180*/  LDC.64 R2, c[0x0][0x388] ;  /* 0x0000e200ff027b82 */ /* 0x000e220000000a00 */
[----:B------:R-:W-:Y:S01]  /*0190*/  LOP3.LUT R6, R0, 0x1, RZ, 0xc0, !PT ;  /* 0x0000000100067812 */ /* 0x000fe200078ec0ff */
[----:B------:R-:W-:Y:S03]  /*01a0*/  BSSY.RECONVERGENT B0, `(.L_x_3) ;  /* 0x000000a000007945 */ /* 0x000fe60003800200 */
[----:B------:R-:W-:Y:S01]  /*01b0*/  ISETP.NE.U32.AND P0, PT, R6, 0x1, PT ;  /* 0x000000010600780c */ /* 0x000fe20003f05070 */
[----:B0-----:R-:W-:-:S04]  /*01c0*/  IMAD.WIDE R2, R5, 0x4, R2 ;  /* 0x0000000405027825 */ /* 0x001fc800078e0202 */
[----:B------:R-:W-:-:S08]  /*01d0*/  HFMA2 R5, -RZ, RZ, 0, 0 ;  /* 0x00000000ff057431 */ /* 0x000fd000000001ff */
[----:B------:R-:W-:Y:S05]  /*01e0*/  @!P0 BRA `(.L_x_4) ;  /* 0x0000000000148947 */ /* 0x000fea0003800000 */
[----:B------:R-:W-:-:S07]  /*01f0*/  IMAD.MOV.U32 R5, RZ, RZ, RZ ;  /* 0x000000ffff057224 */ /* 0x000fce00078e00ff */
.L_x_5:
[----:B------:R-:W-:Y:S01]  /*0200*/  LOP3.LUT P0, RZ, R0, 0x2, RZ, 0xc0, !PT ;  /* 0x0000000200ff7812 */ /* 0x000fe2000780c0ff */
[----:B------:R-:W-:Y:S01]  /*0210*/  VIADD R5, R5, 0x1 ;  /* 0x0000000105057836 */ /* 0x000fe20000000000 */
[----:B------:R-:W-:-:S11]  /*0220*/  SHF.R.U32.HI R0, RZ, 0x1, R0 ;  /* 0x00000001ff007819 */ /* 0x000fd60000011600 */
[----:B------:R-:W-:Y:S05]  /*0230*/  @!P0 BRA `(.L_x_5) ;  /* 0xfffffffc00f08947 */ /* 0x000fea000383ffff */
.L_x_4:
[----:B------:R-:W-:Y:S05]  /*0240*/  BSYNC.RECONVERGENT B0 ;  /* 0x0000000000007941 */ /* 0x000fea0003800200 */
.L_x_3:
[----:B------:R-:W-:-:S05]  /*0250*/  IADD3 R5, PT, PT, R5, R4, RZ ;  /* 0x0000000405057210 */ /* 0x000fca0007ffe0ff */
[----:B------:R-:W-:Y:S01]  /*0260*/  STG.E desc[UR4][R2.64], R5 ;  /* 0x0000000502007986 */ /* 0x000fe2000c101904 */
[----:B------:R-:W-:Y:S05]  /*0270*/  EXIT ;  /* 0x000000000000794d */ /* 0x000fea0003800000 */
.L_x_6:
[----:B------:R-:W-:-:S00]  /*0280*/  BRA `(.L_x_6) ;  /* 0xfffffffc00fc7947 */ /* 0x000fc0000383ffff */
[----:B------:R-:W-:-:S00]  /*0290*/  NOP ;  /* 0x0000000000007918 */ /* 0x000fc00000000000 */
        /* <DEDUP_REMOVED lines=14> */
.L_x_7:


//--------------------- .nv.shared.reserved.0     --------------------------
	.section	.nv.shared.reserved.0,"aw",@nobits
	.weak		__nv_reservedSMEM_offset_0_alias
	.size		__nv_reservedSMEM_offset_0_alias, 0, 64
	.other		__nv_reservedSMEM_offset_0_alias,@"STO_CUDA_RESERVED_SHARED STV_DEFAULT"
__nv_reservedSMEM_offset_0_alias:
	.zero		0
	.zero		64


//--------------------- .nv.constant0._Z23findFirstZeroByteKernelPjPii --------------------------
	.section	.nv.constant0._Z23findFirstZeroByteKernelPjPii,"a",@progbits
	.sectionflags	@""
	.align	4
.nv.constant0._Z23findFirstZeroByteKernelPjPii:
	.zero		916


//--------------------- SYMBOLS --------------------------

	.type		.nv.reservedSmem.offset0,@object
	.size		.nv.reservedSmem.offset0,0x4
